//
// Generated by NVIDIA NVVM Compiler
//
// Compiler Build ID: CL-36424714
// Cuda compilation tools, release 13.0, V13.0.88
// Based on NVVM 20.0.0
//

.version 9.0
.target sm_100
.address_size 64

	// .globl	_Z9dynsharedv
.extern .func  (.param .b32 func_retval0) vprintf
(
	.param .b64 vprintf_param_0,
	.param .b64 vprintf_param_1
)
;
.extern .shared .align 16 .b8 s[];
.global .align 1 .b8 $str[4] = {37, 100, 10};

.visible .entry _Z9dynsharedv()
{
	.local .align 8 .b8 	__local_depot0[8];
	.reg .b64 	%SP;
	.reg .b64 	%SPL;
	.reg .pred 	%p<3>;
	.reg .b32 	%r<9>;
	.reg .b64 	%rd<5>;

	mov.u64 	%SPL, __local_depot0;
	cvta.local.u64 	%SP, %SPL;
	mov.u32 	%r2, %tid.x;
	shl.b32 	%r3, %r2, 2;
	mov.u32 	%r4, s;
	add.s32 	%r1, %r4, %r3;
	st.shared.u32 	[%r1], %r2;
	bar.sync 	0;
	and.b32  	%r5, %r2, 1;
	setp.eq.b32 	%p1, %r5, 1;
	not.pred 	%p2, %p1;
	@%p2 bra 	$L__BB0_2;
	add.u64 	%rd1, %SP, 0;
	add.u64 	%rd2, %SPL, 0;
	ld.shared.u32 	%r6, [%r1];
	st.local.u32 	[%rd2], %r6;
	mov.u64 	%rd3, $str;
	cvta.global.u64 	%rd4, %rd3;
	{ // callseq 0, 0
	.param .b64 param0;
	st.param.b64 	[param0], %rd4;
	.param .b64 param1;
	st.param.b64 	[param1], %rd1;
	.param .b32 retval0;
	call.uni (retval0), 
	vprintf, 
	(
	param0, 
	param1
	);
	ld.param.b32 	%r7, [retval0];
	} // callseq 0
$L__BB0_2:
	ret;

}


// ===== COMPILED SASS (sm_100) =====

	.target	sm_100

	.elftype	@"ET_EXEC"


//--------------------- .note.nv.tkinfo           --------------------------
	.section	.note.nv.tkinfo,"",@"SHT_NOTE"
	.sectionflags	@"SHF_NOTE_NV_TKINFO"
	.tkinfo
        /*0018*/ 	.word	0x00000002
        /*0030*/ 	.string	""
        /*0030*/ 	.string	"ptxas"
        /*0030*/ 	.string	"Cuda compilation tools, release 13.0, V13.0.88"
        /*0030*/ 	.string	"Build cuda_13.0.r13.0/compiler.36424714_0"
        /*0030*/ 	.string	"-arch sm_100 -m 64 "



//--------------------- .note.nv.cuinfo           --------------------------
	.section	.note.nv.cuinfo,"",@"SHT_NOTE"
	.sectionflags	@"SHF_NOTE_NV_CUINFO"
        /*0018*/ 	.short	0x0002
        /*001a*/ 	.short	0x0064
        /*001c*/ 	.short	0x0082
	.zero		2


//--------------------- .nv.info                  --------------------------
	.section	.nv.info,"",@"SHT_CUDA_INFO"
	.align	4


	//----- nvinfo : EIATTR_REGCOUNT
	.align		4
        /*0000*/ 	.byte	0x04, 0x2f
        /*0002*/ 	.short	(.L_2 - .L_1)
	.align		4
.L_1:
        /*0004*/ 	.word	index@(_Z9dynsharedv)
        /*0008*/ 	.word	0x00000018


	//----- nvinfo : EIATTR_FRAME_SIZE
	.align		4
.L_2:
        /*000c*/ 	.byte	0x04, 0x11
        /*000e*/ 	.short	(.L_4 - .L_3)
	.align		4
.L_3:
        /*0010*/ 	.word	index@(_Z9dynsharedv)
        /*0014*/ 	.word	0x00000008


	//----- nvinfo : EIATTR_MIN_STACK_SIZE
	.align		4
.L_4:
        /*0018*/ 	.byte	0x04, 0x12
        /*001a*/ 	.short	(.L_6 - .L_5)
	.align		4
.L_5:
        /*001c*/ 	.word	index@(_Z9dynsharedv)
        /*0020*/ 	.word	0x00000008
.L_6:


//--------------------- .nv.compat                --------------------------
	.section	.nv.compat,"",@"SHT_CUDA_COMPAT_INFO"
	.align	4
        /*0000*/ 	.byte	0x02, 0x09, 0x00, 0x00, 0x02, 0x02, 0x01, 0x00, 0x02, 0x05, 0x05, 0x00, 0x03, 0x07, 0x01, 0x01
        /*0010*/ 	.byte	0x02, 0x03, 0x00, 0x00, 0x02, 0x06, 0x01, 0x00, 0x04, 0x0b, 0x08, 0x00, 0x09, 0x00, 0x00, 0x00
        /*0020*/ 	.byte	0x00, 0x00, 0x00, 0x00


//--------------------- .nv.info._Z9dynsharedv    --------------------------
	.section	.nv.info._Z9dynsharedv,"",@"SHT_CUDA_INFO"
	.sectionflags	@""
	.align	4


	//----- nvinfo : EIATTR_CUDA_API_VERSION
	.align		4
        /*0000*/ 	.byte	0x04, 0x37
        /*0002*/ 	.short	(.L_8 - .L_7)
.L_7:
        /*0004*/ 	.word	0x00000082


	//----- nvinfo : EIATTR_SPARSE_MMA_MASK
	.align		4
.L_8:
        /*0008*/ 	.byte	0x03, 0x50
        /*000a*/ 	.short	0x0000


	//----- nvinfo : EIATTR_MAXREG_COUNT
	.align		4
        /*000c*/ 	.byte	0x03, 0x1b
        /*000e*/ 	.short	0x00ff


	//----- nvinfo : EIATTR_NUM_BARRIERS
	.align		4
        /*0010*/ 	.byte	0x02, 0x4c
        /*0012*/ 	.byte	0x01
	.zero		1


	//----- nvinfo : EIATTR_EXTERNS
	.align		4
        /*0014*/ 	.byte	0x04, 0x0f
        /*0016*/ 	.short	(.L_10 - .L_9)


	//   ....[0]....
	.align		4
.L_9:
        /*0018*/ 	.word	index@(vprintf)


	//----- nvinfo : EIATTR_MERCURY_ISA_VERSION
	.align		4
.L_10:
        /*001c*/ 	.byte	0x03, 0x5f
        /*001e*/ 	.short	0x0101


	//----- nvinfo : EIATTR_VRC_CTA_INIT_COUNT
	.align		4
        /*0020*/ 	.byte	0x02, 0x4a
	.zero		1
	.zero		1


	//----- nvinfo : EIATTR_SYSCALL_OFFSETS
	.align		4
        /*0024*/ 	.byte	0x04, 0x46
        /*0026*/ 	.short	(.L_12 - .L_11)


	//   ....[0]....
.L_11:
        /*0028*/ 	.word	0x00000180


	//----- nvinfo : EIATTR_EXIT_INSTR_OFFSETS
	.align		4
.L_12:
        /*002c*/ 	.byte	0x04, 0x1c
        /*002e*/ 	.short	(.L_14 - .L_13)


	//   ....[0]....
.L_13:
        /*0030*/ 	.word	0x000000f0


	//   ....[1]....
        /*0034*/ 	.word	0x00000190


	//----- nvinfo : EIATTR_CRS_STACK_SIZE
	.align		4
.L_14:
        /*0038*/ 	.byte	0x04, 0x1e
        /*003a*/ 	.short	(.L_16 - .L_15)
.L_15:
        /*003c*/ 	.word	0x00000000


	//----- nvinfo : EIATTR_SW_WAR
	.align		4
.L_16:
        /*0040*/ 	.byte	0x04, 0x36
        /*0042*/ 	.short	(.L_18 - .L_17)
.L_17:
        /*0044*/ 	.word	0x00000008
.L_18:


//--------------------- .nv.callgraph             --------------------------
	.section	.nv.callgraph,"",@"SHT_CUDA_CALLGRAPH"
	.align	4
	.sectionentsize	8
	.align		4
        /*0000*/ 	.word	0x00000000
	.align		4
        /*0004*/ 	.word	0xffffffff
	.align		4
        /*0008*/ 	.word	index@(_Z9dynsharedv)
	.align		4
        /*000c*/ 	.word	index@(vprintf)
	.align		4
        /*0010*/ 	.word	0x00000000
	.align		4
        /*0014*/ 	.word	0xfffffffe
	.align		4
        /*0018*/ 	.word	0x00000000
	.align		4
        /*001c*/ 	.word	0xfffffffd
	.align		4
        /*0020*/ 	.word	0x00000000
	.align		4
        /*0024*/ 	.word	0xfffffffc


//--------------------- .nv.constant4             --------------------------
	.section	.nv.constant4,"a",@progbits
	.align	8
	.align		8
.nv.constant4:
        /*0000*/ 	.dword	vprintf
	.align		8
        /*0008*/ 	.dword	$str


//--------------------- .text._Z9dynsharedv       --------------------------
	.section	.text._Z9dynsharedv,"ax",@progbits
	.align	128
        .global         _Z9dynsharedv
        .type           _Z9dynsharedv,@function
        .size           _Z9dynsharedv,(.L_x_2 - _Z9dynsharedv)
        .other          _Z9dynsharedv,@"STO_CUDA_ENTRY STV_DEFAULT"
_Z9dynsharedv:
.text._Z9dynsharedv:
[----:B------:R-:W0:Y:S01]  /*0000*/  LDC R1, c[0x0][0x37c] ;  /* 0x0000df00ff017b82 */ /* 0x000e220000000800 */
[----:B------:R-:W1:Y:S07]  /*0010*/  S2R R3, SR_TID.X ;  /* 0x0000000000037919 */ /* 0x000e6e0000002100 */
[----:B------:R-:W2:Y:S01]  /*0020*/  S2UR UR5, SR_CgaCtaId ;  /* 0x00000000000579c3 */ /* 0x000ea20000008800 */
[----:B------:R-:W-:Y:S01]  /*0030*/  UMOV UR4, 0x400 ;  /* 0x0000040000047882 */ /* 0x000fe20000000000 */
[----:B------:R-:W3:Y:S01]  /*0040*/  LDCU UR6, c[0x0][0x2f8] ;  /* 0x00005f00ff0677ac */ /* 0x000ee20008000800 */
[----:B0-----:R-:W-:Y:S01]  /*0050*/  VIADD R1, R1, 0xfffffff8 ;  /* 0xfffffff801017836 */ /* 0x001fe20000000000 */
[----:B------:R-:W0:Y:S04]  /*0060*/  LDCU UR7, c[0x0][0x2fc] ;  /* 0x00005f80ff0777ac */ /* 0x000e280008000800 */
[----:B---3--:R-:W-:Y:S01]  /*0070*/  IADD3 R6, P1, PT, R1, UR6, RZ ;  /* 0x0000000601067c10 */ /* 0x008fe2000ff3e0ff */
[----:B--2---:R-:W-:-:S04]  /*0080*/  ULEA UR4, UR5, UR4, 0x18 ;  /* 0x0000000405047291 */ /* 0x004fc8000f8ec0ff */
[----:B0-----:R-:W-:Y:S01]  /*0090*/  IMAD.X R7, RZ, RZ, UR7, P1 ;  /* 0x00000007ff077e24 */ /* 0x001fe200088e06ff */
[----:B-1----:R-:W-:-:S04]  /*00a0*/  LOP3.LUT R0, R3, 0x1, RZ, 0xc0, !PT ;  /* 0x0000000103007812 */ /* 0x002fc800078ec0ff */
[----:B------:R-:W-:Y:S02]  /*00b0*/  ISETP.NE.U32.AND P0, PT, R0, 0x1, PT ;  /* 0x000000010000780c */ /* 0x000fe40003f05070 */
[----:B------:R-:W-:-:S05]  /*00c0*/  LEA R0, R3, UR4, 0x2 ;  /* 0x0000000403007c11 */ /* 0x000fca000f8e10ff */
[----:B------:R0:W-:Y:S01]  /*00d0*/  STS [R0], R3 ;  /* 0x0000000300007388 */ /* 0x0001e20000000800 */
[----:B------:R-:W-:Y:S06]  /*00e0*/  BAR.SYNC.DEFER_BLOCKING 0x0 ;  /* 0x0000000000007b1d */ /* 0x000fec0000010000 */
[----:B------:R-:W-:Y:S05]  /*00f0*/  @P0 EXIT ;  /* 0x000000000000094d */ /* 0x000fea0003800000 */
[----:B0-----:R-:W0:Y:S01]  /*0100*/  LDS R0, [R0] ;  /* 0x0000000000007984 */ /* 0x001e220000000800 */
[----:B------:R-:W-:Y:S01]  /*0110*/  MOV R2, 0x0 ;  /* 0x0000000000027802 */ /* 0x000fe20000000f00 */
[----:B------:R-:W1:Y:S05]  /*0120*/  LDCU.64 UR4, c[0x4][0x8] ;  /* 0x01000100ff0477ac */ /* 0x000e6a0008000a00 */
[----:B------:R-:W2:Y:S01]  /*0130*/  LDC.64 R2, c[0x4][R2] ;  /* 0x0100000002027b82 */ /* 0x000ea20000000a00 */
[----:B-1----:R-:W-:Y:S02]  /*0140*/  IMAD.U32 R4, RZ, RZ, UR4 ;  /* 0x00000004ff047e24 */ /* 0x002fe4000f8e00ff */
[----:B------:R-:W-:Y:S01]  /*0150*/  IMAD.U32 R5, RZ, RZ, UR5 ;  /* 0x00000005ff057e24 */ /* 0x000fe2000f8e00ff */
[----:B0-----:R0:W-:Y:S06]  /*0160*/  STL [R1], R0 ;  /* 0x0000000001007387 */ /* 0x0011ec0000100800 */
[----:B------:R-:W-:-:S07]  /*0170*/  LEPC R20, `(.L_x_0) ;  /* 0x000000001014794e */ /* 0x000fce0000000000 */
[----:B0-2---:R-:W-:Y:S05]  /*0180*/  CALL.ABS.NOINC R2 ;  /* 0x0000000002007343 */ /* 0x005fea0003c00000 */
.L_x_0:
[----:B------:R-:W-:Y:S05]  /*0190*/  EXIT ;  /* 0x000000000000794d */ /* 0x000fea0003800000 */
.L_x_1:
[----:B------:R-:W-:-:S00]  /*01a0*/  BRA `(.L_x_1) ;  /* 0xfffffffc00fc7947 */ /* 0x000fc0000383ffff */
[----:B------:R-:W-:-:S00]  /*01b0*/  NOP ;  /* 0x0000000000007918 */ /* 0x000fc00000000000 */
        /* <DEDUP_REMOVED lines=12> */
.L_x_2:


//--------------------- .nv.global.init           --------------------------
	.section	.nv.global.init,"aw",@progbits
.nv.global.init:
	.type		$str,@object
	.size		$str,(.L_0 - $str)
$str:
        /*0000*/ 	.byte	0x25, 0x64, 0x0a, 0x00
.L_0:


//--------------------- .nv.shared._Z9dynsharedv  --------------------------
	.section	.nv.shared._Z9dynsharedv,"aw",@nobits
	.sectionflags	@""
	.align	16
	.zero		1024


//--------------------- .nv.shared.reserved.0     --------------------------
	.section	.nv.shared.reserved.0,"aw",@nobits
	.weak		__nv_reservedSMEM_offset_0_alias
	.size		__nv_reservedSMEM_offset_0_alias, 0, 64
	.other		__nv_reservedSMEM_offset_0_alias,@"STO_CUDA_RESERVED_SHARED STV_DEFAULT"
__nv_reservedSMEM_offset_0_alias:
	.zero		0
	.zero		64


//--------------------- .nv.constant0._Z9dynsharedv --------------------------
	.section	.nv.constant0._Z9dynsharedv,"a",@progbits
	.sectionflags	@""
	.align	4
.nv.constant0._Z9dynsharedv:
	.zero		896


//--------------------- SYMBOLS --------------------------

	.type		.nv.reservedSmem.offset0,@object
	.size		.nv.reservedSmem.offset0,0x4
	.type		.nv.reservedSmem.cap,@object
	.size		.nv.reservedSmem.cap,0x4
	.type		vprintf,@function
